	.headerflags	@"EF_CUDA_TEXMODE_UNIFIED EF_CUDA_64BIT_ADDRESS EF_CUDA_ACCELERATORS EF_CUDA_SM90 EF_CUDA_VIRTUAL_SM(EF_CUDA_SM90)"
	.elftype	@"ET_EXEC"


//--------------------- .nv.info                  --------------------------
	.section	.nv.info,"",@"SHT_CUDA_INFO"
	.align	4


	//----- nvinfo : EIATTR_REGCOUNT
	.align		4
        /*0000*/ 	.byte	0x04, 0x2f
        /*0002*/ 	.short	(.L_1 - .L_0)
	.align		4
.L_0:
        /*0004*/ 	.word	index@(triton_poi_fused_5)
        /*0008*/ 	.word	0x00000020


	//----- nvinfo : EIATTR_MIN_STACK_SIZE
	.align		4
.L_1:
        /*000c*/ 	.byte	0x04, 0x12
        /*000e*/ 	.short	(.L_3 - .L_2)
	.align		4
.L_2:
        /*0010*/ 	.word	index@(triton_poi_fused_5)
        /*0014*/ 	.word	0x00000000


	//----- nvinfo : EIATTR_FRAME_SIZE
	.align		4
.L_3:
        /*0018*/ 	.byte	0x04, 0x11
        /*001a*/ 	.short	(.L_5 - .L_4)
	.align		4
.L_4:
        /*001c*/ 	.word	index@(triton_poi_fused_5)
        /*0020*/ 	.word	0x00000000


	//----- nvinfo : EIATTR_MIN_STACK_SIZE
	.align		4
.L_5:
        /*0024*/ 	.byte	0x04, 0x12
        /*0026*/ 	.short	(.L_7 - .L_6)
	.align		4
.L_6:
        /*0028*/ 	.word	index@(triton_poi_fused_5)
        /*002c*/ 	.word	0x00000000
.L_7:


//--------------------- .nv.info.triton_poi_fused_5 --------------------------
	.section	.nv.info.triton_poi_fused_5,"",@"SHT_CUDA_INFO"
	.sectionflags	@""
	.align	4


	//----- nvinfo : EIATTR_CUDA_API_VERSION
	.align		4
        /*0000*/ 	.byte	0x04, 0x37
        /*0002*/ 	.short	(.L_9 - .L_8)
.L_8:
        /*0004*/ 	.word	0x0000007c


	//----- nvinfo : EIATTR_KPARAM_INFO
	.align		4
.L_9:
        /*0008*/ 	.byte	0x04, 0x17
        /*000a*/ 	.short	(.L_11 - .L_10)
.L_10:
        /*000c*/ 	.word	0x00000000
        /*0010*/ 	.short	0x0003
        /*0012*/ 	.short	0x0014
        /*0014*/ 	.byte	0x00, 0xf0, 0x11, 0x00


	//----- nvinfo : EIATTR_KPARAM_INFO
	.align		4
.L_11:
        /*0018*/ 	.byte	0x04, 0x17
        /*001a*/ 	.short	(.L_13 - .L_12)
.L_12:
        /*001c*/ 	.word	0x00000000
        /*0020*/ 	.short	0x0002
        /*0022*/ 	.short	0x0010
        /*0024*/ 	.byte	0x00, 0xf0, 0x11, 0x00


	//----- nvinfo : EIATTR_KPARAM_INFO
	.align		4
.L_13:
        /*0028*/ 	.byte	0x04, 0x17
        /*002a*/ 	.short	(.L_15 - .L_14)
.L_14:
        /*002c*/ 	.word	0x00000000
        /*0030*/ 	.short	0x0001
        /*0032*/ 	.short	0x0008
        /*0034*/ 	.byte	0x00, 0xf4, 0x21, 0x00


	//----- nvinfo : EIATTR_KPARAM_INFO
	.align		4
.L_15:
        /*0038*/ 	.byte	0x04, 0x17
        /*003a*/ 	.short	(.L_17 - .L_16)
.L_16:
        /*003c*/ 	.word	0x00000000
        /*0040*/ 	.short	0x0000
        /*0042*/ 	.short	0x0000
        /*0044*/ 	.byte	0x00, 0xf4, 0x21, 0x00


	//----- nvinfo : EIATTR_SPARSE_MMA_MASK
	.align		4
.L_17:
        /*0048*/ 	.byte	0x03, 0x50
        /*004a*/ 	.short	0x0000


	//----- nvinfo : EIATTR_MAXREG_COUNT
	.align		4
        /*004c*/ 	.byte	0x03, 0x1b
        /*004e*/ 	.short	0x00ff


	//----- nvinfo : EIATTR_EXIT_INSTR_OFFSETS
	.align		4
        /*0050*/ 	.byte	0x04, 0x1c
        /*0052*/ 	.short	(.L_19 - .L_18)


	//   ....[0]....
.L_18:
        /*0054*/ 	.word	0x000005e0


	//   ....[1]....
        /*0058*/ 	.word	0x00000630


	//----- nvinfo : EIATTR_REQNTID
	.align		4
.L_19:
        /*005c*/ 	.byte	0x04, 0x10
        /*005e*/ 	.short	(.L_21 - .L_20)
.L_20:
        /*0060*/ 	.word	0x00000080
        /*0064*/ 	.word	0x00000001
        /*0068*/ 	.word	0x00000001


	//----- nvinfo : EIATTR_CBANK_PARAM_SIZE
	.align		4
.L_21:
        /*006c*/ 	.byte	0x03, 0x19
        /*006e*/ 	.short	0x0018


	//----- nvinfo : EIATTR_PARAM_CBANK
	.align		4
        /*0070*/ 	.byte	0x04, 0x0a
        /*0072*/ 	.short	(.L_23 - .L_22)
	.align		4
.L_22:
        /*0074*/ 	.word	index@(.nv.constant0.triton_poi_fused_5)
        /*0078*/ 	.short	0x0210
        /*007a*/ 	.short	0x0018


	//----- nvinfo : EIATTR_SW_WAR
	.align		4
.L_23:
        /*007c*/ 	.byte	0x04, 0x36
        /*007e*/ 	.short	(.L_25 - .L_24)
.L_24:
        /*0080*/ 	.word	0x00000008
.L_25:


//--------------------- .nv.callgraph             --------------------------
	.section	.nv.callgraph,"",@"SHT_CUDA_CALLGRAPH"
	.align	4
	.sectionentsize	8
	.align		4
        /*0000*/ 	.word	0x00000000
	.align		4
        /*0004*/ 	.word	0xffffffff
	.align		4
        /*0008*/ 	.word	0x00000000
	.align		4
        /*000c*/ 	.word	0xfffffffe
	.align		4
        /*0010*/ 	.word	0x00000000
	.align		4
        /*0014*/ 	.word	0xfffffffd
	.align		4
        /*0018*/ 	.word	0x00000000
	.align		4
        /*001c*/ 	.word	0xfffffffc


//--------------------- .text.triton_poi_fused_5  --------------------------
	.section	.text.triton_poi_fused_5,"ax",@progbits
	.sectionflags	@"SHF_BARRIERS=1"
	.align	128
        .global         triton_poi_fused_5
        .type           triton_poi_fused_5,@function
        .size           triton_poi_fused_5,(.L_x_1 - triton_poi_fused_5)
        .other          triton_poi_fused_5,@"STO_CUDA_ENTRY STV_DEFAULT"
triton_poi_fused_5:
.text.triton_poi_fused_5:
[----:B------:R-:W0:Y:S01]  /*0000*/  LDC R1, c[0x0][0x28] ;  /* 0x00000a00ff017b82 */ /* 0x000e220000000800 */
[----:B------:R-:W1:Y:S07]  /*0010*/  S2R R0, SR_TID.X ;  /* 0x0000000000007919 */ /* 0x000e6e0000002100 */
[----:B------:R-:W2:Y:S01]  /*0020*/  LDC.64 R18, c[0x0][0x210] ;  /* 0x00008400ff127b82 */ /* 0x000ea20000000a00 */
[----:B------:R-:W3:Y:S01]  /*0030*/  S2R R17, SR_CTAID.X ;  /* 0x0000000000117919 */ /* 0x000ee20000002500 */
[----:B------:R-:W4:Y:S01]  /*0040*/  S2R R16, SR_CTAID.Y ;  /* 0x0000000000107919 */ /* 0x000f220000002600 */
[----:B------:R-:W-:Y:S01]  /*0050*/  IMAD.MOV.U32 R28, RZ, RZ, RZ ;  /* 0x000000ffff1c7224 */ /* 0x000fe200078e00ff */
[----:B------:R-:W-:Y:S01]  /*0060*/  ULDC.64 UR6, c[0x0][0x208] ;  /* 0x0000820000067ab9 */ /* 0x000fe20000000a00 */
[----:B-1----:R-:W-:Y:S01]  /*0070*/  SHF.R.U32.HI R21, RZ, 0x5, R0 ;  /* 0x00000005ff157819 */ /* 0x002fe20000011600 */
[----:B---3--:R-:W-:-:S03]  /*0080*/  IMAD.SHL.U32 R17, R17, 0x20, RZ ;  /* 0x0000002011117824 */ /* 0x008fc600078e00ff */
[----:B------:R-:W-:Y:S01]  /*0090*/  SGXT.U32 R21, R21, 0x2 ;  /* 0x000000021515781a */ /* 0x000fe20000000000 */
[----:B----4-:R-:W-:Y:S01]  /*00a0*/  IMAD.SHL.U32 R16, R16, 0x20, RZ ;  /* 0x0000002010107824 */ /* 0x010fe200078e00ff */
[----:B------:R-:W-:-:S04]  /*00b0*/  LOP3.LUT R10, R17, 0x1f, R0, 0xf8, !PT ;  /* 0x0000001f110a7812 */ /* 0x000fc800078ef800 */
[----:B------:R-:W-:Y:S02]  /*00c0*/  LOP3.LUT R2, R16, R21, RZ, 0xfc, !PT ;  /* 0x0000001510027212 */ /* 0x000fe400078efcff */
[----:B------:R-:W-:Y:S02]  /*00d0*/  LOP3.LUT R3, R16, 0x4, R21, 0xfe, !PT ;  /* 0x0000000410037812 */ /* 0x000fe400078efe15 */
[----:B------:R-:W-:Y:S01]  /*00e0*/  LOP3.LUT R4, R16, 0x8, R21, 0xfe, !PT ;  /* 0x0000000810047812 */ /* 0x000fe200078efe15 */
[--C-:B------:R-:W-:Y:S01]  /*00f0*/  IMAD R11, R2, 0x19, R10.reuse ;  /* 0x00000019020b7824 */ /* 0x100fe200078e020a */
        /* <DEDUP_REMOVED lines=10> */
[----:B------:R-:W-:Y:S01]  /*01a0*/  ISETP.GE.AND P0, PT, R10, 0x19, PT ;  /* 0x000000190a00780c */ /* 0x000fe20003f06270 */
[----:B------:R-:W-:-:S02]  /*01b0*/  IMAD R29, R8, 0x19, R10 ;  /* 0x00000019081d7824 */ /* 0x000fc400078e020a */
[----:B------:R-:W-:Y:S02]  /*01c0*/  IMAD R20, R9, 0x19, R10 ;  /* 0x0000001909147824 */ /* 0x000fe400078e020a */
[----:B--2---:R-:W-:-:S04]  /*01d0*/  IMAD.WIDE R2, R11, 0x4, R18 ;  /* 0x000000040b027825 */ /* 0x004fc800078e0212 */
[----:B------:R-:W-:-:S04]  /*01e0*/  IMAD.WIDE R4, R13, 0x4, R18 ;  /* 0x000000040d047825 */ /* 0x000fc800078e0212 */
[----:B------:R-:W-:-:S04]  /*01f0*/  IMAD.WIDE R6, R15, 0x4, R18 ;  /* 0x000000040f067825 */ /* 0x000fc800078e0212 */
[----:B------:R-:W-:Y:S01]  /*0200*/  IMAD.WIDE R8, R23, 0x4, R18 ;  /* 0x0000000417087825 */ /* 0x000fe200078e0212 */
[----:B------:R-:W-:-:S03]  /*0210*/  CS2R R22, SRZ ;  /* 0x0000000000167805 */ /* 0x000fc6000001ff00 */
[--C-:B------:R-:W-:Y:S01]  /*0220*/  IMAD.WIDE R10, R25, 0x4, R18.reuse ;  /* 0x00000004190a7825 */ /* 0x100fe200078e0212 */
[----:B------:R-:W-:Y:S02]  /*0230*/  CS2R R24, SRZ ;  /* 0x0000000000187805 */ /* 0x000fe4000001ff00 */
[----:B------:R1:W2:Y:S01]  /*0240*/  @!P0 LDG.E.EL R23, desc[UR6][R2.64] ;  /* 0x0000000602178981 */ /* 0x0002a2000c2e1900 */
[--C-:B------:R-:W-:Y:S01]  /*0250*/  IMAD.WIDE R12, R27, 0x4, R18.reuse ;  /* 0x000000041b0c7825 */ /* 0x100fe200078e0212 */
[----:B------:R-:W-:Y:S02]  /*0260*/  CS2R R26, SRZ ;  /* 0x00000000001a7805 */ /* 0x000fe4000001ff00 */
[----:B------:R-:W3:Y:S01]  /*0270*/  @!P0 LDG.E.EL R24, desc[UR6][R4.64] ;  /* 0x0000000604188981 */ /* 0x000ee2000c2e1900 */
[----:B------:R-:W-:-:S03]  /*0280*/  IMAD.WIDE R14, R29, 0x4, R18 ;  /* 0x000000041d0e7825 */ /* 0x000fc600078e0212 */
[----:B------:R4:W5:Y:S01]  /*0290*/  @!P0 LDG.E.EL R22, desc[UR6][R8.64] ;  /* 0x0000000608168981 */ /* 0x000962000c2e1900 */
[----:B------:R-:W-:-:S03]  /*02a0*/  IMAD.WIDE R18, R20, 0x4, R18 ;  /* 0x0000000414127825 */ /* 0x000fc600078e0212 */
[----:B------:R1:W5:Y:S01]  /*02b0*/  @!P0 LDG.E.EL R25, desc[UR6][R10.64] ;  /* 0x000000060a198981 */ /* 0x000362000c2e1900 */
[----:B------:R-:W-:-:S03]  /*02c0*/  IMAD.MOV.U32 R20, RZ, RZ, RZ ;  /* 0x000000ffff147224 */ /* 0x000fc600078e00ff */
[----:B------:R1:W5:Y:S04]  /*02d0*/  @!P0 LDG.E.EL R26, desc[UR6][R12.64] ;  /* 0x000000060c1a8981 */ /* 0x000368000c2e1900 */
[----:B------:R-:W5:Y:S04]  /*02e0*/  @!P0 LDG.E.EL R20, desc[UR6][R6.64] ;  /* 0x0000000606148981 */ /* 0x000f68000c2e1900 */
[----:B------:R-:W5:Y:S04]  /*02f0*/  @!P0 LDG.E.EL R28, desc[UR6][R14.64] ;  /* 0x000000060e1c8981 */ /* 0x000f68000c2e1900 */
[----:B------:R-:W5:Y:S01]  /*0300*/  @!P0 LDG.E.EL R27, desc[UR6][R18.64] ;  /* 0x00000006121b8981 */ /* 0x000f62000c2e1900 */
[----:B------:R-:W4:Y:S01]  /*0310*/  S2UR UR5, SR_CgaCtaId ;  /* 0x00000000000579c3 */ /* 0x000f220000008800 */
[----:B-1----:R-:W-:Y:S01]  /*0320*/  SHF.L.U32 R2, R0, 0x5, RZ ;  /* 0x0000000500027819 */ /* 0x002fe200000006ff */
[----:B------:R-:W-:-:S03]  /*0330*/  UMOV UR4, 0x400 ;  /* 0x0000040000047882 */ /* 0x000fc60000000000 */
[----:B------:R-:W-:-:S04]  /*0340*/  LOP3.LUT R2, R2, 0x3e0, RZ, 0xc0, !PT ;  /* 0x000003e002027812 */ /* 0x000fc800078ec0ff */
[----:B------:R-:W-:Y:S01]  /*0350*/  LOP3.LUT R21, R2, R21, RZ, 0xfc, !PT ;  /* 0x0000001502157212 */ /* 0x000fe200078efcff */
[----:B0---4-:R-:W-:-:S06]  /*0360*/  UPRMT UR4, UR5, 0x654, UR4 ;  /* 0x0000065405047896 */ /* 0x011fcc0008000004 */
[----:B------:R-:W-:-:S05]  /*0370*/  LEA.HI R2, R2, UR4, RZ, 0x1f ;  /* 0x0000000402027c11 */ /* 0x000fca000f8ff8ff */
[----:B------:R-:W-:Y:S02]  /*0380*/  IMAD R21, R21, 0x4, R2 ;  /* 0x0000000415157824 */ /* 0x000fe400078e0202 */
[C---:B------:R-:W-:Y:S02]  /*0390*/  IMAD.SHL.U32 R2, R0.reuse, 0x2, RZ ;  /* 0x0000000200027824 */ /* 0x040fe400078e00ff */
[----:B------:R-:W-:-:S03]  /*03a0*/  IMAD.SHL.U32 R3, R0, 0x4, RZ ;  /* 0x0000000400037824 */ /* 0x000fc600078e00ff */
[----:B------:R-:W-:Y:S02]  /*03b0*/  LOP3.LUT R2, R2, 0xf0, RZ, 0xc0, !PT ;  /* 0x000000f002027812 */ /* 0x000fe400078ec0ff */
[----:B------:R-:W-:Y:S02]  /*03c0*/  LOP3.LUT R8, R3, 0x1fc, RZ, 0xc0, !PT ;  /* 0x000001fc03087812 */ /* 0x000fe400078ec0ff */
[----:B------:R-:W-:-:S05]  /*03d0*/  IADD3 R5, R2, UR4, RZ ;  /* 0x0000000402057c10 */ /* 0x000fca000fffe0ff */
[----:B------:R-:W-:Y:S01]  /*03e0*/  IMAD R5, R8, 0x4, R5 ;  /* 0x0000000408057824 */ /* 0x000fe200078e0205 */
[----:B------:R-:W-:Y:S02]  /*03f0*/  LOP3.LUT R16, R16, 0x1c, R3, 0xf8, !PT ;  /* 0x0000001c10107812 */ /* 0x000fe400078ef803 */
[----:B------:R-:W0:Y:S03]  /*0400*/  LDC.64 R2, c[0x0][0x218] ;  /* 0x00008600ff027b82 */ /* 0x000e260000000a00 */
[----:B------:R-:W-:Y:S01]  /*0410*/  IMAD.HI R9, R16, 0x2aaaaaab, RZ ;  /* 0x2aaaaaab10097827 */ /* 0x000fe200078e02ff */
[----:B------:R-:W-:-:S04]  /*0420*/  SHF.R.U32.HI R0, RZ, 0x3, R0 ;  /* 0x00000003ff007819 */ /* 0x000fc80000011600 */
[----:B------:R-:W-:Y:S02]  /*0430*/  SHF.R.U32.HI R10, RZ, 0x1f, R9 ;  /* 0x0000001fff0a7819 */ /* 0x000fe40000011609 */
[----:B------:R-:W-:Y:S02]  /*0440*/  SGXT.U32 R0, R0, 0x4 ;  /* 0x000000040000781a */ /* 0x000fe40000000000 */
[----:B------:R-:W-:Y:S02]  /*0450*/  LEA.HI.SX32 R9, R9, R10, 0x1d ;  /* 0x0000000a09097211 */ /* 0x000fe400078feaff */
[----:B------:R-:W-:Y:S02]  /*0460*/  LOP3.LUT R0, R17, R0, RZ, 0xfc, !PT ;  /* 0x0000000011007212 */ /* 0x000fe400078efcff */
[----:B------:R-:W-:Y:S01]  /*0470*/  LOP3.LUT R10, R8, 0x200, RZ, 0xfc, !PT ;  /* 0x00000200080a7812 */ /* 0x000fe200078efcff */
[----:B------:R-:W-:Y:S01]  /*0480*/  IMAD R16, R9, -0x30, R16 ;  /* 0xffffffd009107824 */ /* 0x000fe200078e0210 */
[----:B------:R-:W-:-:S02]  /*0490*/  LOP3.LUT R11, R0, 0x10, RZ, 0xfc, !PT ;  /* 0x00000010000b7812 */ /* 0x000fc400078efcff */
[----:B------:R-:W-:Y:S01]  /*04a0*/  SHF.R.U32.HI R10, RZ, 0x1, R10 ;  /* 0x00000001ff0a7819 */ /* 0x000fe2000001160a */
[----:B------:R-:W-:Y:S01]  /*04b0*/  IMAD R9, R9, 0x4b0, R16 ;  /* 0x000004b009097824 */ /* 0x000fe200078e0210 */
[----:B------:R-:W-:Y:S02]  /*04c0*/  ISETP.GE.AND P1, PT, R0, 0x19, PT ;  /* 0x000000190000780c */ /* 0x000fe40003f26270 */
[----:B------:R-:W-:Y:S02]  /*04d0*/  ISETP.GE.AND P0, PT, R11, 0x19, PT ;  /* 0x000000190b00780c */ /* 0x000fe40003f06270 */
[----:B------:R-:W-:Y:S01]  /*04e0*/  LOP3.LUT R10, R10, 0x1f0, RZ, 0xc0, !PT ;  /* 0x000001f00a0a7812 */ /* 0x000fe200078ec0ff */
[----:B------:R-:W-:-:S04]  /*04f0*/  IMAD R9, R0, 0x30, R9 ;  /* 0x0000003000097824 */ /* 0x000fc800078e0209 */
[----:B------:R-:W-:Y:S02]  /*0500*/  VIADD R13, R10, UR4 ;  /* 0x000000040a0d7c36 */ /* 0x000fe40008000000 */
[----:B0-----:R-:W-:-:S03]  /*0510*/  IMAD.WIDE R10, R9, 0x4, R2 ;  /* 0x00000004090a7825 */ /* 0x001fc600078e0202 */
[----:B------:R-:W-:Y:S01]  /*0520*/  LEA R13, R8, R13, 0x2 ;  /* 0x0000000d080d7211 */ /* 0x000fe200078e10ff */
[----:B--2---:R-:W-:Y:S04]  /*0530*/  STS [R21], R23 ;  /* 0x0000001715007388 */ /* 0x004fe80000000800 */
[----:B---3--:R-:W-:Y:S04]  /*0540*/  STS [R21+0x10], R24 ;  /* 0x0000101815007388 */ /* 0x008fe80000000800 */
[----:B-----5:R-:W-:Y:S04]  /*0550*/  STS [R21+0x30], R22 ;  /* 0x0000301615007388 */ /* 0x020fe80000000800 */
[----:B------:R-:W-:Y:S04]  /*0560*/  STS [R21+0x40], R25 ;  /* 0x0000401915007388 */ /* 0x000fe80000000800 */
[----:B------:R-:W-:Y:S04]  /*0570*/  STS [R21+0x50], R26 ;  /* 0x0000501a15007388 */ /* 0x000fe80000000800 */
[----:B------:R-:W-:Y:S04]  /*0580*/  STS [R21+0x20], R20 ;  /* 0x0000201415007388 */ /* 0x000fe80000000800 */
[----:B------:R-:W-:Y:S04]  /*0590*/  STS [R21+0x60], R28 ;  /* 0x0000601c15007388 */ /* 0x000fe80000000800 */
[----:B------:R-:W-:Y:S01]  /*05a0*/  STS [R21+0x70], R27 ;  /* 0x0000701b15007388 */ /* 0x000fe20000000800 */
[----:B------:R-:W-:Y:S06]  /*05b0*/  BAR.SYNC.DEFER_BLOCKING 0x0 ;  /* 0x0000000000007b1d */ /* 0x000fec0000010000 */
[----:B------:R-:W0:Y:S04]  /*05c0*/  LDS.128 R4, [R5] ;  /* 0x0000000005047984 */ /* 0x000e280000000c00 */
[----:B0-----:R0:W-:Y:S02]  /*05d0*/  @!P1 STG.E.128 desc[UR6][R10.64], R4 ;  /* 0x000000040a009986 */ /* 0x0011e4000c101d06 */
[----:B0-----:R-:W-:Y:S05]  /*05e0*/  @P0 EXIT ;  /* 0x000000000000094d */ /* 0x001fea0003800000 */
[----:B------:R-:W0:Y:S01]  /*05f0*/  LDS.128 R12, [R13+0x800] ;  /* 0x000800000d0c7984 */ /* 0x000e220000000c00 */
[----:B------:R-:W-:-:S04]  /*0600*/  VIADD R9, R9, 0x300 ;  /* 0x0000030009097836 */ /* 0x000fc80000000000 */
[----:B------:R-:W-:-:S05]  /*0610*/  IMAD.WIDE R2, R9, 0x4, R2 ;  /* 0x0000000409027825 */ /* 0x000fca00078e0202 */
[----:B0-----:R-:W-:Y:S01]  /*0620*/  STG.E.128 desc[UR6][R2.64], R12 ;  /* 0x0000000c02007986 */ /* 0x001fe2000c101d06 */
[----:B------:R-:W-:Y:S05]  /*0630*/  EXIT ;  /* 0x000000000000794d */ /* 0x000fea0003800000 */
.L_x_0:
[----:B------:R-:W-:-:S00]  /*0640*/  BRA `(.L_x_0) ;  /* 0xfffffffc00fc7947 */ /* 0x000fc0000383ffff */
[----:B------:R-:W-:-:S00]  /*0650*/  NOP ;  /* 0x0000000000007918 */ /* 0x000fc00000000000 */
        /* <DEDUP_REMOVED lines=10> */
.L_x_1:


//--------------------- .nv.shared.triton_poi_fused_5 --------------------------
	.section	.nv.shared.triton_poi_fused_5,"aw",@nobits
	.sectionflags	@""
	.align	16
	.zero		1024


//--------------------- .nv.constant0.triton_poi_fused_5 --------------------------
	.section	.nv.constant0.triton_poi_fused_5,"a",@progbits
	.sectionflags	@""
	.align	4
.nv.constant0.triton_poi_fused_5:
	.zero		552
